//
// Generated by NVIDIA NVVM Compiler
//
// Compiler Build ID: CL-36424714
// Cuda compilation tools, release 13.0, V13.0.88
// Based on NVVM 20.0.0
//

.version 9.0
.target sm_100
.address_size 64

	// .globl	_Z19gBase_TranspositionPfS_ii
// _ZZ27gShared_Transposition_WrongPfS_iiE6shared has been demoted
// _ZZ21gShared_TranspositionPfS_iiE6shared has been demoted

.visible .entry _Z19gBase_TranspositionPfS_ii(
	.param .u64 .ptr .align 1 _Z19gBase_TranspositionPfS_ii_param_0,
	.param .u64 .ptr .align 1 _Z19gBase_TranspositionPfS_ii_param_1,
	.param .u32 _Z19gBase_TranspositionPfS_ii_param_2,
	.param .u32 _Z19gBase_TranspositionPfS_ii_param_3
)
{
	.reg .b32 	%r<13>;
	.reg .b32 	%f<2>;
	.reg .b64 	%rd<9>;

	ld.param.u64 	%rd1, [_Z19gBase_TranspositionPfS_ii_param_0];
	ld.param.u64 	%rd2, [_Z19gBase_TranspositionPfS_ii_param_1];
	ld.param.u32 	%r1, [_Z19gBase_TranspositionPfS_ii_param_2];
	ld.param.u32 	%r2, [_Z19gBase_TranspositionPfS_ii_param_3];
	cvta.to.global.u64 	%rd3, %rd2;
	cvta.to.global.u64 	%rd4, %rd1;
	mov.u32 	%r3, %tid.x;
	mov.u32 	%r4, %ctaid.x;
	mov.u32 	%r5, %ntid.x;
	mad.lo.s32 	%r6, %r4, %r5, %r3;
	mov.u32 	%r7, %tid.y;
	mov.u32 	%r8, %ctaid.y;
	mov.u32 	%r9, %ntid.y;
	mad.lo.s32 	%r10, %r8, %r9, %r7;
	mad.lo.s32 	%r11, %r2, %r10, %r6;
	mul.wide.u32 	%rd5, %r11, 4;
	add.s64 	%rd6, %rd4, %rd5;
	ld.global.f32 	%f1, [%rd6];
	mad.lo.s32 	%r12, %r1, %r6, %r10;
	mul.wide.u32 	%rd7, %r12, 4;
	add.s64 	%rd8, %rd3, %rd7;
	st.global.f32 	[%rd8], %f1;
	ret;

}
	// .globl	_Z27gShared_Transposition_WrongPfS_ii
.visible .entry _Z27gShared_Transposition_WrongPfS_ii(
	.param .u64 .ptr .align 1 _Z27gShared_Transposition_WrongPfS_ii_param_0,
	.param .u64 .ptr .align 1 _Z27gShared_Transposition_WrongPfS_ii_param_1,
	.param .u32 _Z27gShared_Transposition_WrongPfS_ii_param_2,
	.param .u32 _Z27gShared_Transposition_WrongPfS_ii_param_3
)
{
	.reg .b32 	%r<23>;
	.reg .b32 	%f<3>;
	.reg .b64 	%rd<9>;
	// demoted variable
	.shared .align 4 .b8 _ZZ27gShared_Transposition_WrongPfS_iiE6shared[4096];
	ld.param.u64 	%rd1, [_Z27gShared_Transposition_WrongPfS_ii_param_0];
	ld.param.u64 	%rd2, [_Z27gShared_Transposition_WrongPfS_ii_param_1];
	ld.param.u32 	%r1, [_Z27gShared_Transposition_WrongPfS_ii_param_2];
	ld.param.u32 	%r2, [_Z27gShared_Transposition_WrongPfS_ii_param_3];
	cvta.to.global.u64 	%rd3, %rd2;
	cvta.to.global.u64 	%rd4, %rd1;
	mov.u32 	%r3, %tid.y;
	mov.u32 	%r4, %ctaid.y;
	mov.u32 	%r5, %ntid.y;
	mad.lo.s32 	%r6, %r4, %r5, %r3;
	mad.lo.s32 	%r7, %r1, %r6, %r2;
	mul.wide.u32 	%rd5, %r7, 4;
	add.s64 	%rd6, %rd4, %rd5;
	ld.global.f32 	%f1, [%rd6];
	shl.b32 	%r8, %r3, 7;
	mov.u32 	%r9, _ZZ27gShared_Transposition_WrongPfS_iiE6shared;
	add.s32 	%r10, %r9, %r8;
	mov.u32 	%r11, %tid.x;
	shl.b32 	%r12, %r11, 2;
	add.s32 	%r13, %r10, %r12;
	st.shared.f32 	[%r13], %f1;
	bar.sync 	0;
	mov.u32 	%r14, %ntid.x;
	mad.lo.s32 	%r15, %r4, %r14, %r11;
	mov.u32 	%r16, %ctaid.x;
	mad.lo.s32 	%r17, %r16, %r5, %r3;
	shl.b32 	%r18, %r11, 7;
	add.s32 	%r19, %r9, %r18;
	shl.b32 	%r20, %r3, 2;
	add.s32 	%r21, %r19, %r20;
	ld.shared.f32 	%f2, [%r21];
	mad.lo.s32 	%r22, %r1, %r17, %r15;
	mul.wide.u32 	%rd7, %r22, 4;
	add.s64 	%rd8, %rd3, %rd7;
	st.global.f32 	[%rd8], %f2;
	ret;

}
	// .globl	_Z21gShared_TranspositionPfS_ii
.visible .entry _Z21gShared_TranspositionPfS_ii(
	.param .u64 .ptr .align 1 _Z21gShared_TranspositionPfS_ii_param_0,
	.param .u64 .ptr .align 1 _Z21gShared_TranspositionPfS_ii_param_1,
	.param .u32 _Z21gShared_TranspositionPfS_ii_param_2,
	.param .u32 _Z21gShared_TranspositionPfS_ii_param_3
)
{
	.reg .b32 	%r<21>;
	.reg .b32 	%f<3>;
	.reg .b64 	%rd<9>;
	// demoted variable
	.shared .align 4 .b8 _ZZ21gShared_TranspositionPfS_iiE6shared[4224];
	ld.param.u64 	%rd1, [_Z21gShared_TranspositionPfS_ii_param_0];
	ld.param.u64 	%rd2, [_Z21gShared_TranspositionPfS_ii_param_1];
	ld.param.u32 	%r1, [_Z21gShared_TranspositionPfS_ii_param_2];
	ld.param.u32 	%r2, [_Z21gShared_TranspositionPfS_ii_param_3];
	cvta.to.global.u64 	%rd3, %rd2;
	cvta.to.global.u64 	%rd4, %rd1;
	mov.u32 	%r3, %tid.y;
	mov.u32 	%r4, %ctaid.y;
	mov.u32 	%r5, %ntid.y;
	mad.lo.s32 	%r6, %r4, %r5, %r3;
	mad.lo.s32 	%r7, %r1, %r6, %r2;
	mul.wide.u32 	%rd5, %r7, 4;
	add.s64 	%rd6, %rd4, %rd5;
	ld.global.f32 	%f1, [%rd6];
	mov.u32 	%r8, _ZZ21gShared_TranspositionPfS_iiE6shared;
	mad.lo.s32 	%r9, %r3, 132, %r8;
	mov.u32 	%r10, %tid.x;
	shl.b32 	%r11, %r10, 2;
	add.s32 	%r12, %r9, %r11;
	st.shared.f32 	[%r12], %f1;
	bar.sync 	0;
	mov.u32 	%r13, %ntid.x;
	mad.lo.s32 	%r14, %r4, %r13, %r10;
	mov.u32 	%r15, %ctaid.x;
	mad.lo.s32 	%r16, %r15, %r5, %r3;
	mad.lo.s32 	%r17, %r10, 132, %r8;
	shl.b32 	%r18, %r3, 2;
	add.s32 	%r19, %r17, %r18;
	ld.shared.f32 	%f2, [%r19];
	mad.lo.s32 	%r20, %r1, %r16, %r14;
	mul.wide.u32 	%rd7, %r20, 4;
	add.s64 	%rd8, %rd3, %rd7;
	st.global.f32 	[%rd8], %f2;
	ret;

}


// ===== COMPILED SASS (sm_100) =====

	.target	sm_100

	.elftype	@"ET_EXEC"


//--------------------- .note.nv.tkinfo           --------------------------
	.section	.note.nv.tkinfo,"",@"SHT_NOTE"
	.sectionflags	@"SHF_NOTE_NV_TKINFO"
	.tkinfo
        /*0018*/ 	.word	0x00000002
        /*0030*/ 	.string	""
        /*0030*/ 	.string	"ptxas"
        /*0030*/ 	.string	"Cuda compilation tools, release 13.0, V13.0.88"
        /*0030*/ 	.string	"Build cuda_13.0.r13.0/compiler.36424714_0"
        /*0030*/ 	.string	"-arch sm_100 -m 64 "



//--------------------- .note.nv.cuinfo           --------------------------
	.section	.note.nv.cuinfo,"",@"SHT_NOTE"
	.sectionflags	@"SHF_NOTE_NV_CUINFO"
        /*0018*/ 	.short	0x0002
        /*001a*/ 	.short	0x0064
        /*001c*/ 	.short	0x0082
	.zero		2


//--------------------- .nv.info                  --------------------------
	.section	.nv.info,"",@"SHT_CUDA_INFO"
	.align	4


	//----- nvinfo : EIATTR_REGCOUNT
	.align		4
        /*0000*/ 	.byte	0x04, 0x2f
        /*0002*/ 	.short	(.L_1 - .L_0)
	.align		4
.L_0:
        /*0004*/ 	.word	index@(_Z19gBase_TranspositionPfS_ii)
        /*0008*/ 	.word	0x0000000a


	//----- nvinfo : EIATTR_FRAME_SIZE
	.align		4
.L_1:
        /*000c*/ 	.byte	0x04, 0x11
        /*000e*/ 	.short	(.L_3 - .L_2)
	.align		4
.L_2:
        /*0010*/ 	.word	index@(_Z19gBase_TranspositionPfS_ii)
        /*0014*/ 	.word	0x00000000


	//----- nvinfo : EIATTR_REGCOUNT
	.align		4
.L_3:
        /*0018*/ 	.byte	0x04, 0x2f
        /*001a*/ 	.short	(.L_5 - .L_4)
	.align		4
.L_4:
        /*001c*/ 	.word	index@(_Z27gShared_Transposition_WrongPfS_ii)
        /*0020*/ 	.word	0x0000000f


	//----- nvinfo : EIATTR_FRAME_SIZE
	.align		4
.L_5:
        /*0024*/ 	.byte	0x04, 0x11
        /*0026*/ 	.short	(.L_7 - .L_6)
	.align		4
.L_6:
        /*0028*/ 	.word	index@(_Z27gShared_Transposition_WrongPfS_ii)
        /*002c*/ 	.word	0x00000000


	//----- nvinfo : EIATTR_REGCOUNT
	.align		4
.L_7:
        /*0030*/ 	.byte	0x04, 0x2f
        /*0032*/ 	.short	(.L_9 - .L_8)
	.align		4
.L_8:
        /*0034*/ 	.word	index@(_Z21gShared_TranspositionPfS_ii)
        /*0038*/ 	.word	0x0000000f


	//----- nvinfo : EIATTR_FRAME_SIZE
	.align		4
.L_9:
        /*003c*/ 	.byte	0x04, 0x11
        /*003e*/ 	.short	(.L_11 - .L_10)
	.align		4
.L_10:
        /*0040*/ 	.word	index@(_Z21gShared_TranspositionPfS_ii)
        /*0044*/ 	.word	0x00000000


	//----- nvinfo : EIATTR_MIN_STACK_SIZE
	.align		4
.L_11:
        /*0048*/ 	.byte	0x04, 0x12
        /*004a*/ 	.short	(.L_13 - .L_12)
	.align		4
.L_12:
        /*004c*/ 	.word	index@(_Z21gShared_TranspositionPfS_ii)
        /*0050*/ 	.word	0x00000000


	//----- nvinfo : EIATTR_MIN_STACK_SIZE
	.align		4
.L_13:
        /*0054*/ 	.byte	0x04, 0x12
        /*0056*/ 	.short	(.L_15 - .L_14)
	.align		4
.L_14:
        /*0058*/ 	.word	index@(_Z27gShared_Transposition_WrongPfS_ii)
        /*005c*/ 	.word	0x00000000


	//----- nvinfo : EIATTR_MIN_STACK_SIZE
	.align		4
.L_15:
        /*0060*/ 	.byte	0x04, 0x12
        /*0062*/ 	.short	(.L_17 - .L_16)
	.align		4
.L_16:
        /*0064*/ 	.word	index@(_Z19gBase_TranspositionPfS_ii)
        /*0068*/ 	.word	0x00000000
.L_17:


//--------------------- .nv.compat                --------------------------
	.section	.nv.compat,"",@"SHT_CUDA_COMPAT_INFO"
	.align	4
        /*0000*/ 	.byte	0x02, 0x09, 0x00, 0x00, 0x02, 0x02, 0x01, 0x00, 0x02, 0x05, 0x05, 0x00, 0x03, 0x07, 0x01, 0x01
        /*0010*/ 	.byte	0x02, 0x03, 0x00, 0x00, 0x02, 0x06, 0x01, 0x00, 0x04, 0x0b, 0x08, 0x00, 0x09, 0x00, 0x00, 0x00
        /*0020*/ 	.byte	0x00, 0x00, 0x00, 0x00


//--------------------- .nv.info._Z21gShared_TranspositionPfS_ii --------------------------
	.section	.nv.info._Z21gShared_TranspositionPfS_ii,"",@"SHT_CUDA_INFO"
	.sectionflags	@""
	.align	4


	//----- nvinfo : EIATTR_CUDA_API_VERSION
	.align		4
        /*0000*/ 	.byte	0x04, 0x37
        /*0002*/ 	.short	(.L_19 - .L_18)
.L_18:
        /*0004*/ 	.word	0x00000082


	//----- nvinfo : EIATTR_KPARAM_INFO
	.align		4
.L_19:
        /*0008*/ 	.byte	0x04, 0x17
        /*000a*/ 	.short	(.L_21 - .L_20)
.L_20:
        /*000c*/ 	.word	0x00000000
        /*0010*/ 	.short	0x0003
        /*0012*/ 	.short	0x0014
        /*0014*/ 	.byte	0x00, 0xf0, 0x11, 0x00


	//----- nvinfo : EIATTR_KPARAM_INFO
	.align		4
.L_21:
        /*0018*/ 	.byte	0x04, 0x17
        /*001a*/ 	.short	(.L_23 - .L_22)
.L_22:
        /*001c*/ 	.word	0x00000000
        /*0020*/ 	.short	0x0002
        /*0022*/ 	.short	0x0010
        /*0024*/ 	.byte	0x00, 0xf0, 0x11, 0x00


	//----- nvinfo : EIATTR_KPARAM_INFO
	.align		4
.L_23:
        /*0028*/ 	.byte	0x04, 0x17
        /*002a*/ 	.short	(.L_25 - .L_24)
.L_24:
        /*002c*/ 	.word	0x00000000
        /*0030*/ 	.short	0x0001
        /*0032*/ 	.short	0x0008
        /*0034*/ 	.byte	0x00, 0xf5, 0x21, 0x00


	//----- nvinfo : EIATTR_KPARAM_INFO
	.align		4
.L_25:
        /*0038*/ 	.byte	0x04, 0x17
        /*003a*/ 	.short	(.L_27 - .L_26)
.L_26:
        /*003c*/ 	.word	0x00000000
        /*0040*/ 	.short	0x0000
        /*0042*/ 	.short	0x0000
        /*0044*/ 	.byte	0x00, 0xf5, 0x21, 0x00


	//----- nvinfo : EIATTR_SPARSE_MMA_MASK
	.align		4
.L_27:
        /*0048*/ 	.byte	0x03, 0x50
        /*004a*/ 	.short	0x0000


	//----- nvinfo : EIATTR_MAXREG_COUNT
	.align		4
        /*004c*/ 	.byte	0x03, 0x1b
        /*004e*/ 	.short	0x00ff


	//----- nvinfo : EIATTR_NUM_BARRIERS
	.align		4
        /*0050*/ 	.byte	0x02, 0x4c
        /*0052*/ 	.byte	0x01
	.zero		1


	//----- nvinfo : EIATTR_MERCURY_ISA_VERSION
	.align		4
        /*0054*/ 	.byte	0x03, 0x5f
        /*0056*/ 	.short	0x0101


	//----- nvinfo : EIATTR_VRC_CTA_INIT_COUNT
	.align		4
        /*0058*/ 	.byte	0x02, 0x4a
	.zero		1
	.zero		1


	//----- nvinfo : EIATTR_EXIT_INSTR_OFFSETS
	.align		4
        /*005c*/ 	.byte	0x04, 0x1c
        /*005e*/ 	.short	(.L_29 - .L_28)


	//   ....[0]....
.L_28:
        /*0060*/ 	.word	0x000001e0


	//----- nvinfo : EIATTR_CBANK_PARAM_SIZE
	.align		4
.L_29:
        /*0064*/ 	.byte	0x03, 0x19
        /*0066*/ 	.short	0x0018


	//----- nvinfo : EIATTR_PARAM_CBANK
	.align		4
        /*0068*/ 	.byte	0x04, 0x0a
        /*006a*/ 	.short	(.L_31 - .L_30)
	.align		4
.L_30:
        /*006c*/ 	.word	index@(.nv.constant0._Z21gShared_TranspositionPfS_ii)
        /*0070*/ 	.short	0x0380
        /*0072*/ 	.short	0x0018


	//----- nvinfo : EIATTR_SW_WAR
	.align		4
.L_31:
        /*0074*/ 	.byte	0x04, 0x36
        /*0076*/ 	.short	(.L_33 - .L_32)
.L_32:
        /*0078*/ 	.word	0x00000008
.L_33:


//--------------------- .nv.info._Z27gShared_Transposition_WrongPfS_ii --------------------------
	.section	.nv.info._Z27gShared_Transposition_WrongPfS_ii,"",@"SHT_CUDA_INFO"
	.sectionflags	@""
	.align	4


	//----- nvinfo : EIATTR_CUDA_API_VERSION
	.align		4
        /*0000*/ 	.byte	0x04, 0x37
        /*0002*/ 	.short	(.L_35 - .L_34)
.L_34:
        /*0004*/ 	.word	0x00000082


	//----- nvinfo : EIATTR_KPARAM_INFO
	.align		4
.L_35:
        /*0008*/ 	.byte	0x04, 0x17
        /*000a*/ 	.short	(.L_37 - .L_36)
.L_36:
        /*000c*/ 	.word	0x00000000
        /*0010*/ 	.short	0x0003
        /*0012*/ 	.short	0x0014
        /*0014*/ 	.byte	0x00, 0xf0, 0x11, 0x00


	//----- nvinfo : EIATTR_KPARAM_INFO
	.align		4
.L_37:
        /*0018*/ 	.byte	0x04, 0x17
        /*001a*/ 	.short	(.L_39 - .L_38)
.L_38:
        /*001c*/ 	.word	0x00000000
        /*0020*/ 	.short	0x0002
        /*0022*/ 	.short	0x0010
        /*0024*/ 	.byte	0x00, 0xf0, 0x11, 0x00


	//----- nvinfo : EIATTR_KPARAM_INFO
	.align		4
.L_39:
        /*0028*/ 	.byte	0x04, 0x17
        /*002a*/ 	.short	(.L_41 - .L_40)
.L_40:
        /*002c*/ 	.word	0x00000000
        /*0030*/ 	.short	0x0001
        /*0032*/ 	.short	0x0008
        /*0034*/ 	.byte	0x00, 0xf5, 0x21, 0x00


	//----- nvinfo : EIATTR_KPARAM_INFO
	.align		4
.L_41:
        /*0038*/ 	.byte	0x04, 0x17
        /*003a*/ 	.short	(.L_43 - .L_42)
.L_42:
        /*003c*/ 	.word	0x00000000
        /*0040*/ 	.short	0x0000
        /*0042*/ 	.short	0x0000
        /*0044*/ 	.byte	0x00, 0xf5, 0x21, 0x00


	//----- nvinfo : EIATTR_SPARSE_MMA_MASK
	.align		4
.L_43:
        /*0048*/ 	.byte	0x03, 0x50
        /*004a*/ 	.short	0x0000


	//----- nvinfo : EIATTR_MAXREG_COUNT
	.align		4
        /*004c*/ 	.byte	0x03, 0x1b
        /*004e*/ 	.short	0x00ff


	//----- nvinfo : EIATTR_NUM_BARRIERS
	.align		4
        /*0050*/ 	.byte	0x02, 0x4c
        /*0052*/ 	.byte	0x01
	.zero		1


	//----- nvinfo : EIATTR_MERCURY_ISA_VERSION
	.align		4
        /*0054*/ 	.byte	0x03, 0x5f
        /*0056*/ 	.short	0x0101


	//----- nvinfo : EIATTR_VRC_CTA_INIT_COUNT
	.align		4
        /*0058*/ 	.byte	0x02, 0x4a
	.zero		1
	.zero		1


	//----- nvinfo : EIATTR_EXIT_INSTR_OFFSETS
	.align		4
        /*005c*/ 	.byte	0x04, 0x1c
        /*005e*/ 	.short	(.L_45 - .L_44)


	//   ....[0]....
.L_44:
        /*0060*/ 	.word	0x000001e0


	//----- nvinfo : EIATTR_CBANK_PARAM_SIZE
	.align		4
.L_45:
        /*0064*/ 	.byte	0x03, 0x19
        /*0066*/ 	.short	0x0018


	//----- nvinfo : EIATTR_PARAM_CBANK
	.align		4
        /*0068*/ 	.byte	0x04, 0x0a
        /*006a*/ 	.short	(.L_47 - .L_46)
	.align		4
.L_46:
        /*006c*/ 	.word	index@(.nv.constant0._Z27gShared_Transposition_WrongPfS_ii)
        /*0070*/ 	.short	0x0380
        /*0072*/ 	.short	0x0018


	//----- nvinfo : EIATTR_SW_WAR
	.align		4
.L_47:
        /*0074*/ 	.byte	0x04, 0x36
        /*0076*/ 	.short	(.L_49 - .L_48)
.L_48:
        /*0078*/ 	.word	0x00000008
.L_49:


//--------------------- .nv.info._Z19gBase_TranspositionPfS_ii --------------------------
	.section	.nv.info._Z19gBase_TranspositionPfS_ii,"",@"SHT_CUDA_INFO"
	.sectionflags	@""
	.align	4


	//----- nvinfo : EIATTR_CUDA_API_VERSION
	.align		4
        /*0000*/ 	.byte	0x04, 0x37
        /*0002*/ 	.short	(.L_51 - .L_50)
.L_50:
        /*0004*/ 	.word	0x00000082


	//----- nvinfo : EIATTR_KPARAM_INFO
	.align		4
.L_51:
        /*0008*/ 	.byte	0x04, 0x17
        /*000a*/ 	.short	(.L_53 - .L_52)
.L_52:
        /*000c*/ 	.word	0x00000000
        /*0010*/ 	.short	0x0003
        /*0012*/ 	.short	0x0014
        /*0014*/ 	.byte	0x00, 0xf0, 0x11, 0x00


	//----- nvinfo : EIATTR_KPARAM_INFO
	.align		4
.L_53:
        /*0018*/ 	.byte	0x04, 0x17
        /*001a*/ 	.short	(.L_55 - .L_54)
.L_54:
        /*001c*/ 	.word	0x00000000
        /*0020*/ 	.short	0x0002
        /*0022*/ 	.short	0x0010
        /*0024*/ 	.byte	0x00, 0xf0, 0x11, 0x00


	//----- nvinfo : EIATTR_KPARAM_INFO
	.align		4
.L_55:
        /*0028*/ 	.byte	0x04, 0x17
        /*002a*/ 	.short	(.L_57 - .L_56)
.L_56:
        /*002c*/ 	.word	0x00000000
        /*0030*/ 	.short	0x0001
        /*0032*/ 	.short	0x0008
        /*0034*/ 	.byte	0x00, 0xf5, 0x21, 0x00


	//----- nvinfo : EIATTR_KPARAM_INFO
	.align		4
.L_57:
        /*0038*/ 	.byte	0x04, 0x17
        /*003a*/ 	.short	(.L_59 - .L_58)
.L_58:
        /*003c*/ 	.word	0x00000000
        /*0040*/ 	.short	0x0000
        /*0042*/ 	.short	0x0000
        /*0044*/ 	.byte	0x00, 0xf5, 0x21, 0x00


	//----- nvinfo : EIATTR_SPARSE_MMA_MASK
	.align		4
.L_59:
        /*0048*/ 	.byte	0x03, 0x50
        /*004a*/ 	.short	0x0000


	//----- nvinfo : EIATTR_MAXREG_COUNT
	.align		4
        /*004c*/ 	.byte	0x03, 0x1b
        /*004e*/ 	.short	0x00ff


	//----- nvinfo : EIATTR_MERCURY_ISA_VERSION
	.align		4
        /*0050*/ 	.byte	0x03, 0x5f
        /*0052*/ 	.short	0x0101


	//----- nvinfo : EIATTR_VRC_CTA_INIT_COUNT
	.align		4
        /*0054*/ 	.byte	0x02, 0x4a
	.zero		1
	.zero		1


	//----- nvinfo : EIATTR_EXIT_INSTR_OFFSETS
	.align		4
        /*0058*/ 	.byte	0x04, 0x1c
        /*005a*/ 	.short	(.L_61 - .L_60)


	//   ....[0]....
.L_60:
        /*005c*/ 	.word	0x00000130


	//----- nvinfo : EIATTR_CBANK_PARAM_SIZE
	.align		4
.L_61:
        /*0060*/ 	.byte	0x03, 0x19
        /*0062*/ 	.short	0x0018


	//----- nvinfo : EIATTR_PARAM_CBANK
	.align		4
        /*0064*/ 	.byte	0x04, 0x0a
        /*0066*/ 	.short	(.L_63 - .L_62)
	.align		4
.L_62:
        /*0068*/ 	.word	index@(.nv.constant0._Z19gBase_TranspositionPfS_ii)
        /*006c*/ 	.short	0x0380
        /*006e*/ 	.short	0x0018


	//----- nvinfo : EIATTR_SW_WAR
	.align		4
.L_63:
        /*0070*/ 	.byte	0x04, 0x36
        /*0072*/ 	.short	(.L_65 - .L_64)
.L_64:
        /*0074*/ 	.word	0x00000008
.L_65:


//--------------------- .nv.callgraph             --------------------------
	.section	.nv.callgraph,"",@"SHT_CUDA_CALLGRAPH"
	.align	4
	.sectionentsize	8
	.align		4
        /*0000*/ 	.word	0x00000000
	.align		4
        /*0004*/ 	.word	0xffffffff
	.align		4
        /*0008*/ 	.word	0x00000000
	.align		4
        /*000c*/ 	.word	0xfffffffe
	.align		4
        /*0010*/ 	.word	0x00000000
	.align		4
        /*0014*/ 	.word	0xfffffffd
	.align		4
        /*0018*/ 	.word	0x00000000
	.align		4
        /*001c*/ 	.word	0xfffffffc


//--------------------- .text._Z21gShared_TranspositionPfS_ii --------------------------
	.section	.text._Z21gShared_TranspositionPfS_ii,"ax",@progbits
	.align	128
        .global         _Z21gShared_TranspositionPfS_ii
        .type           _Z21gShared_TranspositionPfS_ii,@function
        .size           _Z21gShared_TranspositionPfS_ii,(.L_x_3 - _Z21gShared_TranspositionPfS_ii)
        .other          _Z21gShared_TranspositionPfS_ii,@"STO_CUDA_ENTRY STV_DEFAULT"
_Z21gShared_TranspositionPfS_ii:
.text._Z21gShared_TranspositionPfS_ii:
[----:B------:R-:W-:Y:S01]  /*0000*/  LDC R1, c[0x0][0x37c] ;  /* 0x0000df00ff017b82 */ /* 0x000fe20000000800 */
[----:B------:R-:W0:Y:S07]  /*0010*/  S2R R10, SR_TID.Y ;  /* 0x00000000000a7919 */ /* 0x000e2e0000002200 */
[----:B------:R-:W0:Y:S01]  /*0020*/  S2UR UR6, SR_CTAID.Y ;  /* 0x00000000000679c3 */ /* 0x000e220000002600 */
[----:B------:R-:W1:Y:S07]  /*0030*/  LDCU.64 UR4, c[0x0][0x358] ;  /* 0x00006b00ff0477ac */ /* 0x000e6e0008000a00 */
[----:B------:R-:W0:Y:S08]  /*0040*/  LDC R11, c[0x0][0x364] ;  /* 0x0000d900ff0b7b82 */ /* 0x000e300000000800 */
[----:B------:R-:W2:Y:S08]  /*0050*/  LDC.64 R2, c[0x0][0x390] ;  /* 0x0000e400ff027b82 */ /* 0x000eb00000000a00 */
[----:B------:R-:W3:Y:S01]  /*0060*/  LDC.64 R4, c[0x0][0x380] ;  /* 0x0000e000ff047b82 */ /* 0x000ee20000000a00 */
[----:B0-----:R-:W-:-:S04]  /*0070*/  IMAD R0, R11, UR6, R10 ;  /* 0x000000060b007c24 */ /* 0x001fc8000f8e020a */
[----:B--2---:R-:W-:-:S04]  /*0080*/  IMAD R3, R0, R2, R3 ;  /* 0x0000000200037224 */ /* 0x004fc800078e0203 */
[----:B---3--:R-:W-:-:S05]  /*0090*/  IMAD.WIDE.U32 R4, R3, 0x4, R4 ;  /* 0x0000000403047825 */ /* 0x008fca00078e0004 */
[----:B-1----:R0:W2:Y:S01]  /*00a0*/  LDG.E R0, desc[UR4][R4.64] ;  /* 0x0000000404007981 */ /* 0x0020a2000c1e1900 */
[----:B------:R-:W-:Y:S01]  /*00b0*/  MOV R3, 0x400 ;  /* 0x0000040000037802 */ /* 0x000fe20000000f00 */
[----:B------:R-:W1:Y:S01]  /*00c0*/  S2UR UR7, SR_CTAID.X ;  /* 0x00000000000779c3 */ /* 0x000e620000002500 */
[----:B------:R-:W3:Y:S01]  /*00d0*/  S2R R6, SR_CgaCtaId ;  /* 0x0000000000067919 */ /* 0x000ee20000008800 */
[----:B------:R-:W4:Y:S06]  /*00e0*/  S2R R12, SR_TID.X ;  /* 0x00000000000c7919 */ /* 0x000f2c0000002100 */
[----:B0-----:R-:W0:Y:S01]  /*00f0*/  LDC.64 R4, c[0x0][0x388] ;  /* 0x0000e200ff047b82 */ /* 0x001e220000000a00 */
[----:B---3--:R-:W-:-:S05]  /*0100*/  LEA R3, R6, R3, 0x18 ;  /* 0x0000000306037211 */ /* 0x008fca00078ec0ff */
[--C-:B------:R-:W-:Y:S02]  /*0110*/  IMAD R6, R10, 0x84, R3.reuse ;  /* 0x000000840a067824 */ /* 0x100fe400078e0203 */
[----:B----4-:R-:W-:-:S03]  /*0120*/  IMAD R3, R12, 0x84, R3 ;  /* 0x000000840c037824 */ /* 0x010fc600078e0203 */
[----:B------:R-:W-:Y:S01]  /*0130*/  LEA R7, R12, R6, 0x2 ;  /* 0x000000060c077211 */ /* 0x000fe200078e10ff */
[----:B-1----:R-:W-:Y:S01]  /*0140*/  IMAD R6, R11, UR7, R10 ;  /* 0x000000070b067c24 */ /* 0x002fe2000f8e020a */
[----:B------:R-:W-:Y:S02]  /*0150*/  LEA R8, R10, R3, 0x2 ;  /* 0x000000030a087211 */ /* 0x000fe400078e10ff */
[----:B------:R-:W1:Y:S02]  /*0160*/  LDC R3, c[0x0][0x360] ;  /* 0x0000d800ff037b82 */ /* 0x000e640000000800 */
[----:B-1----:R-:W-:-:S04]  /*0170*/  IMAD R3, R3, UR6, R12 ;  /* 0x0000000603037c24 */ /* 0x002fc8000f8e020c */
[----:B------:R-:W-:-:S04]  /*0180*/  IMAD R3, R6, R2, R3 ;  /* 0x0000000206037224 */ /* 0x000fc800078e0203 */
[----:B0-----:R-:W-:Y:S01]  /*0190*/  IMAD.WIDE.U32 R2, R3, 0x4, R4 ;  /* 0x0000000403027825 */ /* 0x001fe200078e0004 */
[----:B--2---:R-:W-:Y:S01]  /*01a0*/  STS [R7], R0 ;  /* 0x0000000007007388 */ /* 0x004fe20000000800 */
[----:B------:R-:W-:Y:S06]  /*01b0*/  BAR.SYNC.DEFER_BLOCKING 0x0 ;  /* 0x0000000000007b1d */ /* 0x000fec0000010000 */
[----:B------:R-:W0:Y:S04]  /*01c0*/  LDS R9, [R8] ;  /* 0x0000000008097984 */ /* 0x000e280000000800 */
[----:B0-----:R-:W-:Y:S01]  /*01d0*/  STG.E desc[UR4][R2.64], R9 ;  /* 0x0000000902007986 */ /* 0x001fe2000c101904 */
[----:B------:R-:W-:Y:S05]  /*01e0*/  EXIT ;  /* 0x000000000000794d */ /* 0x000fea0003800000 */
.L_x_0:
[----:B------:R-:W-:-:S00]  /*01f0*/  BRA `(.L_x_0) ;  /* 0xfffffffc00fc7947 */ /* 0x000fc0000383ffff */
[----:B------:R-:W-:-:S00]  /*0200*/  NOP ;  /* 0x0000000000007918 */ /* 0x000fc00000000000 */
[----:B------:R-:W-:-:S00]  /*0210*/  NOP ;  /* 0x0000000000007918 */ /* 0x000fc00000000000 */
[----:B------:R-:W-:-:S00]  /*0220*/  NOP ;  /* 0x0000000000007918 */ /* 0x000fc00000000000 */
[----:B------:R-:W-:-:S00]  /*0230*/  NOP ;  /* 0x0000000000007918 */ /* 0x000fc00000000000 */
[----:B------:R-:W-:-:S00]  /*0240*/  NOP ;  /* 0x0000000000007918 */ /* 0x000fc00000000000 */
[----:B------:R-:W-:-:S00]  /*0250*/  NOP ;  /* 0x0000000000007918 */ /* 0x000fc00000000000 */
[----:B------:R-:W-:-:S00]  /*0260*/  NOP ;  /* 0x0000000000007918 */ /* 0x000fc00000000000 */
[----:B------:R-:W-:-:S00]  /*0270*/  NOP ;  /* 0x0000000000007918 */ /* 0x000fc00000000000 */
.L_x_3:


//--------------------- .text._Z27gShared_Transposition_WrongPfS_ii --------------------------
	.section	.text._Z27gShared_Transposition_WrongPfS_ii,"ax",@progbits
	.align	128
        .global         _Z27gShared_Transposition_WrongPfS_ii
        .type           _Z27gShared_Transposition_WrongPfS_ii,@function
        .size           _Z27gShared_Transposition_WrongPfS_ii,(.L_x_4 - _Z27gShared_Transposition_WrongPfS_ii)
        .other          _Z27gShared_Transposition_WrongPfS_ii,@"STO_CUDA_ENTRY STV_DEFAULT"
_Z27gShared_Transposition_WrongPfS_ii:
.text._Z27gShared_Transposition_WrongPfS_ii:
        /* <DEDUP_REMOVED lines=11> */
[----:B------:R-:W1:Y:S01]  /*00b0*/  S2UR UR5, SR_CgaCtaId ;  /* 0x00000000000579c3 */ /* 0x000e620000008800 */
[----:B------:R-:W-:Y:S01]  /*00c0*/  UMOV UR4, 0x400 ;  /* 0x0000040000047882 */ /* 0x000fe20000000000 */
[----:B------:R-:W3:Y:S06]  /*00d0*/  S2R R12, SR_TID.X ;  /* 0x00000000000c7919 */ /* 0x000eec0000002100 */
[----:B0-----:R-:W0:Y:S01]  /*00e0*/  LDC.64 R4, c[0x0][0x388] ;  /* 0x0000e200ff047b82 */ /* 0x001e220000000a00 */
[----:B-1----:R-:W-:-:S06]  /*00f0*/  ULEA UR4, UR5, UR4, 0x18 ;  /* 0x0000000405047291 */ /* 0x002fcc000f8ec0ff */
[----:B------:R-:W-:-:S04]  /*0100*/  LEA R3, R11, UR4, 0x7 ;  /* 0x000000040b037c11 */ /* 0x000fc8000f8e38ff */
[C---:B---3--:R-:W-:Y:S02]  /*0110*/  LEA R7, R12.reuse, R3, 0x2 ;  /* 0x000000030c077211 */ /* 0x048fe400078e10ff */
[----:B------:R-:W-:Y:S01]  /*0120*/  LEA R6, R12, UR4, 0x7 ;  /* 0x000000040c067c11 */ /* 0x000fe2000f8e38ff */
[----:B------:R-:W1:Y:S03]  /*0130*/  S2UR UR4, SR_CTAID.X ;  /* 0x00000000000479c3 */ /* 0x000e660000002500 */
[----:B------:R-:W-:-:S05]  /*0140*/  LEA R8, R11, R6, 0x2 ;  /* 0x000000060b087211 */ /* 0x000fca00078e10ff */
[----:B------:R-:W3:Y:S01]  /*0150*/  LDC R3, c[0x0][0x360] ;  /* 0x0000d800ff037b82 */ /* 0x000ee20000000800 */
[----:B-1----:R-:W-:Y:S02]  /*0160*/  IMAD R6, R10, UR4, R11 ;  /* 0x000000040a067c24 */ /* 0x002fe4000f8e020b */
[----:B---3--:R-:W-:-:S04]  /*0170*/  IMAD R3, R3, UR8, R12 ;  /* 0x0000000803037c24 */ /* 0x008fc8000f8e020c */
[----:B------:R-:W-:-:S04]  /*0180*/  IMAD R3, R6, R2, R3 ;  /* 0x0000000206037224 */ /* 0x000fc800078e0203 */
[----:B0-----:R-:W-:Y:S01]  /*0190*/  IMAD.WIDE.U32 R2, R3, 0x4, R4 ;  /* 0x0000000403027825 */ /* 0x001fe200078e0004 */
[----:B--2---:R-:W-:Y:S01]  /*01a0*/  STS [R7], R0 ;  /* 0x0000000007007388 */ /* 0x004fe20000000800 */
[----:B------:R-:W-:Y:S06]  /*01b0*/  BAR.SYNC.DEFER_BLOCKING 0x0 ;  /* 0x0000000000007b1d */ /* 0x000fec0000010000 */
[----:B------:R-:W0:Y:S04]  /*01c0*/  LDS R9, [R8] ;  /* 0x0000000008097984 */ /* 0x000e280000000800 */
[----:B0-----:R-:W-:Y:S01]  /*01d0*/  STG.E desc[UR6][R2.64], R9 ;  /* 0x0000000902007986 */ /* 0x001fe2000c101906 */
[----:B------:R-:W-:Y:S05]  /*01e0*/  EXIT ;  /* 0x000000000000794d */ /* 0x000fea0003800000 */
.L_x_1:
        /* <DEDUP_REMOVED lines=9> */
.L_x_4:


//--------------------- .text._Z19gBase_TranspositionPfS_ii --------------------------
	.section	.text._Z19gBase_TranspositionPfS_ii,"ax",@progbits
	.align	128
        .global         _Z19gBase_TranspositionPfS_ii
        .type           _Z19gBase_TranspositionPfS_ii,@function
        .size           _Z19gBase_TranspositionPfS_ii,(.L_x_5 - _Z19gBase_TranspositionPfS_ii)
        .other          _Z19gBase_TranspositionPfS_ii,@"STO_CUDA_ENTRY STV_DEFAULT"
_Z19gBase_TranspositionPfS_ii:
.text._Z19gBase_TranspositionPfS_ii:
[----:B------:R-:W-:Y:S01]  /*0000*/  LDC R1, c[0x0][0x37c] ;  /* 0x0000df00ff017b82 */ /* 0x000fe20000000800 */
[----:B------:R-:W0:Y:S07]  /*0010*/  S2R R0, SR_TID.X ;  /* 0x0000000000007919 */ /* 0x000e2e0000002100 */
[----:B------:R-:W0:Y:S01]  /*0020*/  LDC R5, c[0x0][0x360] ;  /* 0x0000d800ff057b82 */ /* 0x000e220000000800 */
[----:B------:R-:W1:Y:S01]  /*0030*/  LDCU.64 UR8, c[0x0][0x390] ;  /* 0x00007200ff0877ac */ /* 0x000e620008000a00 */
[----:B------:R-:W2:Y:S01]  /*0040*/  S2R R7, SR_TID.Y ;  /* 0x0000000000077919 */ /* 0x000ea20000002200 */
[----:B------:R-:W3:Y:S05]  /*0050*/  LDCU.64 UR4, c[0x0][0x358] ;  /* 0x00006b00ff0477ac */ /* 0x000eea0008000a00 */
[----:B------:R-:W0:Y:S08]  /*0060*/  S2UR UR6, SR_CTAID.X ;  /* 0x00000000000679c3 */ /* 0x000e300000002500 */
[----:B------:R-:W2:Y:S08]  /*0070*/  S2UR UR7, SR_CTAID.Y ;  /* 0x00000000000779c3 */ /* 0x000eb00000002600 */
[----:B------:R-:W2:Y:S08]  /*0080*/  LDC R4, c[0x0][0x364] ;  /* 0x0000d900ff047b82 */ /* 0x000eb00000000800 */
[----:B------:R-:W4:Y:S01]  /*0090*/  LDC.64 R2, c[0x0][0x380] ;  /* 0x0000e000ff027b82 */ /* 0x000f220000000a00 */
[----:B0-----:R-:W-:-:S02]  /*00a0*/  IMAD R0, R5, UR6, R0 ;  /* 0x0000000605007c24 */ /* 0x001fc4000f8e0200 */
[----:B--2---:R-:W-:-:S04]  /*00b0*/  IMAD R7, R4, UR7, R7 ;  /* 0x0000000704077c24 */ /* 0x004fc8000f8e0207 */
[----:B-1----:R-:W-:-:S04]  /*00c0*/  IMAD R5, R7, UR9, R0 ;  /* 0x0000000907057c24 */ /* 0x002fc8000f8e0200 */
[----:B----4-:R-:W-:Y:S02]  /*00d0*/  IMAD.WIDE.U32 R2, R5, 0x4, R2 ;  /* 0x0000000405027825 */ /* 0x010fe400078e0002 */
[----:B------:R-:W0:Y:S04]  /*00e0*/  LDC.64 R4, c[0x0][0x388] ;  /* 0x0000e200ff047b82 */ /* 0x000e280000000a00 */
[----:B---3--:R-:W2:Y:S01]  /*00f0*/  LDG.E R3, desc[UR4][R2.64] ;  /* 0x0000000402037981 */ /* 0x008ea2000c1e1900 */
[----:B------:R-:W-:-:S04]  /*0100*/  IMAD R7, R0, UR8, R7 ;  /* 0x0000000800077c24 */ /* 0x000fc8000f8e0207 */
[----:B0-----:R-:W-:-:S05]  /*0110*/  IMAD.WIDE.U32 R4, R7, 0x4, R4 ;  /* 0x0000000407047825 */ /* 0x001fca00078e0004 */
[----:B--2---:R-:W-:Y:S01]  /*0120*/  STG.E desc[UR4][R4.64], R3 ;  /* 0x0000000304007986 */ /* 0x004fe2000c101904 */
[----:B------:R-:W-:Y:S05]  /*0130*/  EXIT ;  /* 0x000000000000794d */ /* 0x000fea0003800000 */
.L_x_2:
        /* <DEDUP_REMOVED lines=12> */
.L_x_5:


//--------------------- .nv.shared._Z21gShared_TranspositionPfS_ii --------------------------
	.section	.nv.shared._Z21gShared_TranspositionPfS_ii,"aw",@nobits
	.sectionflags	@""
	.align	4
.nv.shared._Z21gShared_TranspositionPfS_ii:
	.zero		5248


//--------------------- .nv.shared.reserved.0     --------------------------
	.section	.nv.shared.reserved.0,"aw",@nobits
	.weak		__nv_reservedSMEM_offset_0_alias
	.size		__nv_reservedSMEM_offset_0_alias, 0, 64
	.other		__nv_reservedSMEM_offset_0_alias,@"STO_CUDA_RESERVED_SHARED STV_DEFAULT"
__nv_reservedSMEM_offset_0_alias:
	.zero		0
	.zero		64


//--------------------- .nv.shared._Z27gShared_Transposition_WrongPfS_ii --------------------------
	.section	.nv.shared._Z27gShared_Transposition_WrongPfS_ii,"aw",@nobits
	.sectionflags	@""
	.align	4
.nv.shared._Z27gShared_Transposition_WrongPfS_ii:
	.zero		5120


//--------------------- .nv.constant0._Z21gShared_TranspositionPfS_ii --------------------------
	.section	.nv.constant0._Z21gShared_TranspositionPfS_ii,"a",@progbits
	.sectionflags	@""
	.align	4
.nv.constant0._Z21gShared_TranspositionPfS_ii:
	.zero		920


//--------------------- .nv.constant0._Z27gShared_Transposition_WrongPfS_ii --------------------------
	.section	.nv.constant0._Z27gShared_Transposition_WrongPfS_ii,"a",@progbits
	.sectionflags	@""
	.align	4
.nv.constant0._Z27gShared_Transposition_WrongPfS_ii:
	.zero		920


//--------------------- .nv.constant0._Z19gBase_TranspositionPfS_ii --------------------------
	.section	.nv.constant0._Z19gBase_TranspositionPfS_ii,"a",@progbits
	.sectionflags	@""
	.align	4
.nv.constant0._Z19gBase_TranspositionPfS_ii:
	.zero		920


//--------------------- SYMBOLS --------------------------

	.type		.nv.reservedSmem.offset0,@object
	.size		.nv.reservedSmem.offset0,0x4
	.type		.nv.reservedSmem.cap,@object
	.size		.nv.reservedSmem.cap,0x4
